//
// Generated by NVIDIA NVVM Compiler
//
// Compiler Build ID: CL-36424714
// Cuda compilation tools, release 13.0, V13.0.88
// Based on NVVM 20.0.0
//

.version 9.0
.target sm_100
.address_size 64

	// .globl	_Z12createMatrixPii

.visible .entry _Z12createMatrixPii(
	.param .u64 .ptr .align 1 _Z12createMatrixPii_param_0,
	.param .u32 _Z12createMatrixPii_param_1
)
{
	.reg .pred 	%p<2>;
	.reg .b32 	%r<13>;
	.reg .b64 	%rd<5>;

	ld.param.u64 	%rd1, [_Z12createMatrixPii_param_0];
	ld.param.u32 	%r3, [_Z12createMatrixPii_param_1];
	mov.u32 	%r4, %ctaid.x;
	mov.u32 	%r5, %ntid.x;
	mov.u32 	%r6, %tid.x;
	mad.lo.s32 	%r1, %r4, %r5, %r6;
	mov.u32 	%r7, %ctaid.y;
	mov.u32 	%r8, %ntid.y;
	mov.u32 	%r9, %tid.y;
	mad.lo.s32 	%r2, %r7, %r8, %r9;
	max.s32 	%r10, %r2, %r1;
	setp.ge.s32 	%p1, %r10, %r3;
	@%p1 bra 	$L__BB0_2;
	cvta.to.global.u64 	%rd2, %rd1;
	mad.lo.s32 	%r11, %r3, %r2, %r1;
	mad.lo.s32 	%r12, %r2, 10, %r1;
	mul.wide.s32 	%rd3, %r11, 4;
	add.s64 	%rd4, %rd2, %rd3;
	st.global.u32 	[%rd4], %r12;
$L__BB0_2:
	ret;

}


// ===== COMPILED SASS (sm_100) =====

	.target	sm_100

	.elftype	@"ET_EXEC"


//--------------------- .note.nv.tkinfo           --------------------------
	.section	.note.nv.tkinfo,"",@"SHT_NOTE"
	.sectionflags	@"SHF_NOTE_NV_TKINFO"
	.tkinfo
        /*0018*/ 	.word	0x00000002
        /*0030*/ 	.string	""
        /*0030*/ 	.string	"ptxas"
        /*0030*/ 	.string	"Cuda compilation tools, release 13.0, V13.0.88"
        /*0030*/ 	.string	"Build cuda_13.0.r13.0/compiler.36424714_0"
        /*0030*/ 	.string	"-arch sm_100 -m 64 "



//--------------------- .note.nv.cuinfo           --------------------------
	.section	.note.nv.cuinfo,"",@"SHT_NOTE"
	.sectionflags	@"SHF_NOTE_NV_CUINFO"
        /*0018*/ 	.short	0x0002
        /*001a*/ 	.short	0x0064
        /*001c*/ 	.short	0x0082
	.zero		2


//--------------------- .nv.info                  --------------------------
	.section	.nv.info,"",@"SHT_CUDA_INFO"
	.align	4


	//----- nvinfo : EIATTR_REGCOUNT
	.align		4
        /*0000*/ 	.byte	0x04, 0x2f
        /*0002*/ 	.short	(.L_1 - .L_0)
	.align		4
.L_0:
        /*0004*/ 	.word	index@(_Z12createMatrixPii)
        /*0008*/ 	.word	0x0000000a


	//----- nvinfo : EIATTR_FRAME_SIZE
	.align		4
.L_1:
        /*000c*/ 	.byte	0x04, 0x11
        /*000e*/ 	.short	(.L_3 - .L_2)
	.align		4
.L_2:
        /*0010*/ 	.word	index@(_Z12createMatrixPii)
        /*0014*/ 	.word	0x00000000


	//----- nvinfo : EIATTR_MIN_STACK_SIZE
	.align		4
.L_3:
        /*0018*/ 	.byte	0x04, 0x12
        /*001a*/ 	.short	(.L_5 - .L_4)
	.align		4
.L_4:
        /*001c*/ 	.word	index@(_Z12createMatrixPii)
        /*0020*/ 	.word	0x00000000
.L_5:


//--------------------- .nv.compat                --------------------------
	.section	.nv.compat,"",@"SHT_CUDA_COMPAT_INFO"
	.align	4
        /*0000*/ 	.byte	0x02, 0x09, 0x00, 0x00, 0x02, 0x02, 0x01, 0x00, 0x02, 0x05, 0x05, 0x00, 0x03, 0x07, 0x01, 0x01
        /*0010*/ 	.byte	0x02, 0x03, 0x00, 0x00, 0x02, 0x06, 0x01, 0x00, 0x04, 0x0b, 0x08, 0x00, 0x09, 0x00, 0x00, 0x00
        /*0020*/ 	.byte	0x00, 0x00, 0x00, 0x00


//--------------------- .nv.info._Z12createMatrixPii --------------------------
	.section	.nv.info._Z12createMatrixPii,"",@"SHT_CUDA_INFO"
	.sectionflags	@""
	.align	4


	//----- nvinfo : EIATTR_CUDA_API_VERSION
	.align		4
        /*0000*/ 	.byte	0x04, 0x37
        /*0002*/ 	.short	(.L_7 - .L_6)
.L_6:
        /*0004*/ 	.word	0x00000082


	//----- nvinfo : EIATTR_KPARAM_INFO
	.align		4
.L_7:
        /*0008*/ 	.byte	0x04, 0x17
        /*000a*/ 	.short	(.L_9 - .L_8)
.L_8:
        /*000c*/ 	.word	0x00000000
        /*0010*/ 	.short	0x0001
        /*0012*/ 	.short	0x0008
        /*0014*/ 	.byte	0x00, 0xf0, 0x11, 0x00


	//----- nvinfo : EIATTR_KPARAM_INFO
	.align		4
.L_9:
        /*0018*/ 	.byte	0x04, 0x17
        /*001a*/ 	.short	(.L_11 - .L_10)
.L_10:
        /*001c*/ 	.word	0x00000000
        /*0020*/ 	.short	0x0000
        /*0022*/ 	.short	0x0000
        /*0024*/ 	.byte	0x00, 0xf5, 0x21, 0x00


	//----- nvinfo : EIATTR_SPARSE_MMA_MASK
	.align		4
.L_11:
        /*0028*/ 	.byte	0x03, 0x50
        /*002a*/ 	.short	0x0000


	//----- nvinfo : EIATTR_MAXREG_COUNT
	.align		4
        /*002c*/ 	.byte	0x03, 0x1b
        /*002e*/ 	.short	0x00ff


	//----- nvinfo : EIATTR_MERCURY_ISA_VERSION
	.align		4
        /*0030*/ 	.byte	0x03, 0x5f
        /*0032*/ 	.short	0x0101


	//----- nvinfo : EIATTR_VRC_CTA_INIT_COUNT
	.align		4
        /*0034*/ 	.byte	0x02, 0x4a
	.zero		1
	.zero		1


	//----- nvinfo : EIATTR_EXIT_INSTR_OFFSETS
	.align		4
        /*0038*/ 	.byte	0x04, 0x1c
        /*003a*/ 	.short	(.L_13 - .L_12)


	//   ....[0]....
.L_12:
        /*003c*/ 	.word	0x000000c0


	//   ....[1]....
        /*0040*/ 	.word	0x00000130


	//----- nvinfo : EIATTR_CBANK_PARAM_SIZE
	.align		4
.L_13:
        /*0044*/ 	.byte	0x03, 0x19
        /*0046*/ 	.short	0x000c


	//----- nvinfo : EIATTR_PARAM_CBANK
	.align		4
        /*0048*/ 	.byte	0x04, 0x0a
        /*004a*/ 	.short	(.L_15 - .L_14)
	.align		4
.L_14:
        /*004c*/ 	.word	index@(.nv.constant0._Z12createMatrixPii)
        /*0050*/ 	.short	0x0380
        /*0052*/ 	.short	0x000c


	//----- nvinfo : EIATTR_SW_WAR
	.align		4
.L_15:
        /*0054*/ 	.byte	0x04, 0x36
        /*0056*/ 	.short	(.L_17 - .L_16)
.L_16:
        /*0058*/ 	.word	0x00000008
.L_17:


//--------------------- .nv.callgraph             --------------------------
	.section	.nv.callgraph,"",@"SHT_CUDA_CALLGRAPH"
	.align	4
	.sectionentsize	8
	.align		4
        /*0000*/ 	.word	0x00000000
	.align		4
        /*0004*/ 	.word	0xffffffff
	.align		4
        /*0008*/ 	.word	0x00000000
	.align		4
        /*000c*/ 	.word	0xfffffffe
	.align		4
        /*0010*/ 	.word	0x00000000
	.align		4
        /*0014*/ 	.word	0xfffffffd
	.align		4
        /*0018*/ 	.word	0x00000000
	.align		4
        /*001c*/ 	.word	0xfffffffc


//--------------------- .text._Z12createMatrixPii --------------------------
	.section	.text._Z12createMatrixPii,"ax",@progbits
	.align	128
        .global         _Z12createMatrixPii
        .type           _Z12createMatrixPii,@function
        .size           _Z12createMatrixPii,(.L_x_1 - _Z12createMatrixPii)
        .other          _Z12createMatrixPii,@"STO_CUDA_ENTRY STV_DEFAULT"
_Z12createMatrixPii:
.text._Z12createMatrixPii:
[----:B------:R-:W-:Y:S01]  /*0000*/  LDC R1, c[0x0][0x37c] ;  /* 0x0000df00ff017b82 */ /* 0x000fe20000000800 */
[----:B------:R-:W0:Y:S07]  /*0010*/  S2R R3, SR_TID.X ;  /* 0x0000000000037919 */ /* 0x000e2e0000002100 */
[----:B------:R-:W0:Y:S01]  /*0020*/  LDC R0, c[0x0][0x360] ;  /* 0x0000d800ff007b82 */ /* 0x000e220000000800 */
[----:B------:R-:W1:Y:S01]  /*0030*/  LDCU UR6, c[0x0][0x388] ;  /* 0x00007100ff0677ac */ /* 0x000e620008000800 */
[----:B------:R-:W2:Y:S06]  /*0040*/  S2R R2, SR_TID.Y ;  /* 0x0000000000027919 */ /* 0x000eac0000002200 */
[----:B------:R-:W0:Y:S08]  /*0050*/  S2UR UR4, SR_CTAID.X ;  /* 0x00000000000479c3 */ /* 0x000e300000002500 */
[----:B------:R-:W2:Y:S08]  /*0060*/  S2UR UR5, SR_CTAID.Y ;  /* 0x00000000000579c3 */ /* 0x000eb00000002600 */
[----:B------:R-:W2:Y:S01]  /*0070*/  LDC R5, c[0x0][0x364] ;  /* 0x0000d900ff057b82 */ /* 0x000ea20000000800 */
[----:B0-----:R-:W-:-:S02]  /*0080*/  IMAD R0, R0, UR4, R3 ;  /* 0x0000000400007c24 */ /* 0x001fc4000f8e0203 */
[----:B--2---:R-:W-:-:S05]  /*0090*/  IMAD R5, R5, UR5, R2 ;  /* 0x0000000505057c24 */ /* 0x004fca000f8e0202 */
[----:B------:R-:W-:-:S04]  /*00a0*/  VIMNMX R2, PT, PT, R0, R5, !PT ;  /* 0x0000000500027248 */ /* 0x000fc80007fe0100 */
[----:B-1----:R-:W-:-:S13]  /*00b0*/  ISETP.GE.AND P0, PT, R2, UR6, PT ;  /* 0x0000000602007c0c */ /* 0x002fda000bf06270 */
[----:B------:R-:W-:Y:S05]  /*00c0*/  @P0 EXIT ;  /* 0x000000000000094d */ /* 0x000fea0003800000 */
[----:B------:R-:W0:Y:S01]  /*00d0*/  LDC.64 R2, c[0x0][0x380] ;  /* 0x0000e000ff027b82 */ /* 0x000e220000000a00 */
[----:B------:R-:W1:Y:S01]  /*00e0*/  LDCU.64 UR4, c[0x0][0x358] ;  /* 0x00006b00ff0477ac */ /* 0x000e620008000a00 */
[C-C-:B------:R-:W-:Y:S02]  /*00f0*/  IMAD R7, R5.reuse, UR6, R0.reuse ;  /* 0x0000000605077c24 */ /* 0x140fe4000f8e0200 */
[----:B------:R-:W-:Y:S02]  /*0100*/  IMAD R5, R5, 0xa, R0 ;  /* 0x0000000a05057824 */ /* 0x000fe400078e0200 */
[----:B0-----:R-:W-:-:S05]  /*0110*/  IMAD.WIDE R2, R7, 0x4, R2 ;  /* 0x0000000407027825 */ /* 0x001fca00078e0202 */
[----:B-1----:R-:W-:Y:S01]  /*0120*/  STG.E desc[UR4][R2.64], R5 ;  /* 0x0000000502007986 */ /* 0x002fe2000c101904 */
[----:B------:R-:W-:Y:S05]  /*0130*/  EXIT ;  /* 0x000000000000794d */ /* 0x000fea0003800000 */
.L_x_0:
[----:B------:R-:W-:-:S00]  /*0140*/  BRA `(.L_x_0) ;  /* 0xfffffffc00fc7947 */ /* 0x000fc0000383ffff */
[----:B------:R-:W-:-:S00]  /*0150*/  NOP ;  /* 0x0000000000007918 */ /* 0x000fc00000000000 */
        /* <DEDUP_REMOVED lines=10> */
.L_x_1:


//--------------------- .nv.shared.reserved.0     --------------------------
	.section	.nv.shared.reserved.0,"aw",@nobits
	.weak		__nv_reservedSMEM_offset_0_alias
	.size		__nv_reservedSMEM_offset_0_alias, 0, 64
	.other		__nv_reservedSMEM_offset_0_alias,@"STO_CUDA_RESERVED_SHARED STV_DEFAULT"
__nv_reservedSMEM_offset_0_alias:
	.zero		0
	.zero		64


//--------------------- .nv.constant0._Z12createMatrixPii --------------------------
	.section	.nv.constant0._Z12createMatrixPii,"a",@progbits
	.sectionflags	@""
	.align	4
.nv.constant0._Z12createMatrixPii:
	.zero		908


//--------------------- SYMBOLS --------------------------

	.type		.nv.reservedSmem.offset0,@object
	.size		.nv.reservedSmem.offset0,0x4
